//
// Generated by NVIDIA NVVM Compiler
//
// Compiler Build ID: CL-36424714
// Cuda compilation tools, release 13.0, V13.0.88
// Based on NVVM 20.0.0
//

.version 9.0
.target sm_100
.address_size 64

	// .globl	default_function_kernel

.visible .entry default_function_kernel(
	.param .u64 .ptr .align 1 default_function_kernel_param_0,
	.param .u64 .ptr .align 1 default_function_kernel_param_1,
	.param .u64 .ptr .align 1 default_function_kernel_param_2,
	.param .u64 .ptr .align 1 default_function_kernel_param_3
)
.maxntid 16
{
	.reg .b16 	%rs<4>;
	.reg .b32 	%r<12>;
	.reg .b32 	%f<5>;
	.reg .b64 	%rd<15>;

	ld.param.u64 	%rd1, [default_function_kernel_param_0];
	ld.param.u64 	%rd2, [default_function_kernel_param_1];
	ld.param.u64 	%rd3, [default_function_kernel_param_2];
	ld.param.u64 	%rd4, [default_function_kernel_param_3];
	cvta.to.global.u64 	%rd5, %rd2;
	cvta.to.global.u64 	%rd6, %rd3;
	cvta.to.global.u64 	%rd7, %rd1;
	cvta.to.global.u64 	%rd8, %rd4;
	mov.u32 	%r1, %ctaid.x;
	shl.b32 	%r2, %r1, 4;
	mov.u32 	%r3, %tid.x;
	or.b32  	%r4, %r2, %r3;
	mul.wide.u32 	%rd9, %r4, 4;
	add.s64 	%rd10, %rd8, %rd9;
	ld.global.nc.f32 	%f1, [%rd10];
	mul.hi.u32 	%r5, %r1, 1717986919;
	shr.u32 	%r6, %r5, 1;
	mul.lo.s32 	%r7, %r6, 5;
	sub.s32 	%r8, %r1, %r7;
	shl.b32 	%r9, %r8, 4;
	or.b32  	%r10, %r9, %r3;
	cvt.u16.u32 	%rs1, %r10;
	mul.lo.s16 	%rs2, %rs1, 103;
	shr.u16 	%rs3, %rs2, 9;
	cvt.u32.u16 	%r11, %rs3;
	mul.wide.u32 	%rd11, %r11, 4;
	add.s64 	%rd12, %rd7, %rd11;
	ld.global.nc.f32 	%f2, [%rd12];
	add.s64 	%rd13, %rd6, %rd11;
	ld.global.nc.f32 	%f3, [%rd13];
	fma.rn.f32 	%f4, %f1, %f2, %f3;
	add.s64 	%rd14, %rd5, %rd9;
	st.global.f32 	[%rd14], %f4;
	ret;

}


// ===== COMPILED SASS (sm_100) =====

	.target	sm_100

	.elftype	@"ET_EXEC"


//--------------------- .note.nv.tkinfo           --------------------------
	.section	.note.nv.tkinfo,"",@"SHT_NOTE"
	.sectionflags	@"SHF_NOTE_NV_TKINFO"
	.tkinfo
        /*0018*/ 	.word	0x00000002
        /*0030*/ 	.string	""
        /*0030*/ 	.string	"ptxas"
        /*0030*/ 	.string	"Cuda compilation tools, release 13.0, V13.0.88"
        /*0030*/ 	.string	"Build cuda_13.0.r13.0/compiler.36424714_0"
        /*0030*/ 	.string	"-arch sm_100 -m 64 "



//--------------------- .note.nv.cuinfo           --------------------------
	.section	.note.nv.cuinfo,"",@"SHT_NOTE"
	.sectionflags	@"SHF_NOTE_NV_CUINFO"
        /*0018*/ 	.short	0x0002
        /*001a*/ 	.short	0x0064
        /*001c*/ 	.short	0x0082
	.zero		2


//--------------------- .nv.info                  --------------------------
	.section	.nv.info,"",@"SHT_CUDA_INFO"
	.align	4


	//----- nvinfo : EIATTR_REGCOUNT
	.align		4
        /*0000*/ 	.byte	0x04, 0x2f
        /*0002*/ 	.short	(.L_1 - .L_0)
	.align		4
.L_0:
        /*0004*/ 	.word	index@(default_function_kernel)
        /*0008*/ 	.word	0x0000000e


	//----- nvinfo : EIATTR_FRAME_SIZE
	.align		4
.L_1:
        /*000c*/ 	.byte	0x04, 0x11
        /*000e*/ 	.short	(.L_3 - .L_2)
	.align		4
.L_2:
        /*0010*/ 	.word	index@(default_function_kernel)
        /*0014*/ 	.word	0x00000000


	//----- nvinfo : EIATTR_MIN_STACK_SIZE
	.align		4
.L_3:
        /*0018*/ 	.byte	0x04, 0x12
        /*001a*/ 	.short	(.L_5 - .L_4)
	.align		4
.L_4:
        /*001c*/ 	.word	index@(default_function_kernel)
        /*0020*/ 	.word	0x00000000
.L_5:


//--------------------- .nv.compat                --------------------------
	.section	.nv.compat,"",@"SHT_CUDA_COMPAT_INFO"
	.align	4
        /*0000*/ 	.byte	0x02, 0x09, 0x00, 0x00, 0x02, 0x02, 0x01, 0x00, 0x02, 0x05, 0x05, 0x00, 0x03, 0x07, 0x01, 0x01
        /*0010*/ 	.byte	0x02, 0x03, 0x00, 0x00, 0x02, 0x06, 0x01, 0x00, 0x04, 0x0b, 0x08, 0x00, 0x09, 0x00, 0x00, 0x00
        /*0020*/ 	.byte	0x00, 0x00, 0x00, 0x00


//--------------------- .nv.info.default_function_kernel --------------------------
	.section	.nv.info.default_function_kernel,"",@"SHT_CUDA_INFO"
	.sectionflags	@""
	.align	4


	//----- nvinfo : EIATTR_CUDA_API_VERSION
	.align		4
        /*0000*/ 	.byte	0x04, 0x37
        /*0002*/ 	.short	(.L_7 - .L_6)
.L_6:
        /*0004*/ 	.word	0x00000082


	//----- nvinfo : EIATTR_KPARAM_INFO
	.align		4
.L_7:
        /*0008*/ 	.byte	0x04, 0x17
        /*000a*/ 	.short	(.L_9 - .L_8)
.L_8:
        /*000c*/ 	.word	0x00000000
        /*0010*/ 	.short	0x0003
        /*0012*/ 	.short	0x0018
        /*0014*/ 	.byte	0x00, 0xf5, 0x21, 0x00


	//----- nvinfo : EIATTR_KPARAM_INFO
	.align		4
.L_9:
        /*0018*/ 	.byte	0x04, 0x17
        /*001a*/ 	.short	(.L_11 - .L_10)
.L_10:
        /*001c*/ 	.word	0x00000000
        /*0020*/ 	.short	0x0002
        /*0022*/ 	.short	0x0010
        /*0024*/ 	.byte	0x00, 0xf5, 0x21, 0x00


	//----- nvinfo : EIATTR_KPARAM_INFO
	.align		4
.L_11:
        /*0028*/ 	.byte	0x04, 0x17
        /*002a*/ 	.short	(.L_13 - .L_12)
.L_12:
        /*002c*/ 	.word	0x00000000
        /*0030*/ 	.short	0x0001
        /*0032*/ 	.short	0x0008
        /*0034*/ 	.byte	0x00, 0xf5, 0x21, 0x00


	//----- nvinfo : EIATTR_KPARAM_INFO
	.align		4
.L_13:
        /*0038*/ 	.byte	0x04, 0x17
        /*003a*/ 	.short	(.L_15 - .L_14)
.L_14:
        /*003c*/ 	.word	0x00000000
        /*0040*/ 	.short	0x0000
        /*0042*/ 	.short	0x0000
        /*0044*/ 	.byte	0x00, 0xf5, 0x21, 0x00


	//----- nvinfo : EIATTR_SPARSE_MMA_MASK
	.align		4
.L_15:
        /*0048*/ 	.byte	0x03, 0x50
        /*004a*/ 	.short	0x0000


	//----- nvinfo : EIATTR_MAXREG_COUNT
	.align		4
        /*004c*/ 	.byte	0x03, 0x1b
        /*004e*/ 	.short	0x00ff


	//----- nvinfo : EIATTR_MERCURY_ISA_VERSION
	.align		4
        /*0050*/ 	.byte	0x03, 0x5f
        /*0052*/ 	.short	0x0101


	//----- nvinfo : EIATTR_VRC_CTA_INIT_COUNT
	.align		4
        /*0054*/ 	.byte	0x02, 0x4a
	.zero		1
	.zero		1


	//----- nvinfo : EIATTR_EXIT_INSTR_OFFSETS
	.align		4
        /*0058*/ 	.byte	0x04, 0x1c
        /*005a*/ 	.short	(.L_17 - .L_16)


	//   ....[0]....
.L_16:
        /*005c*/ 	.word	0x000001d0


	//----- nvinfo : EIATTR_MAX_THREADS
	.align		4
.L_17:
        /*0060*/ 	.byte	0x04, 0x05
        /*0062*/ 	.short	(.L_19 - .L_18)
.L_18:
        /*0064*/ 	.word	0x00000010
        /*0068*/ 	.word	0x00000001
        /*006c*/ 	.word	0x00000001


	//----- nvinfo : EIATTR_CBANK_PARAM_SIZE
	.align		4
.L_19:
        /*0070*/ 	.byte	0x03, 0x19
        /*0072*/ 	.short	0x0020


	//----- nvinfo : EIATTR_PARAM_CBANK
	.align		4
        /*0074*/ 	.byte	0x04, 0x0a
        /*0076*/ 	.short	(.L_21 - .L_20)
	.align		4
.L_20:
        /*0078*/ 	.word	index@(.nv.constant0.default_function_kernel)
        /*007c*/ 	.short	0x0380
        /*007e*/ 	.short	0x0020


	//----- nvinfo : EIATTR_SW_WAR
	.align		4
.L_21:
        /*0080*/ 	.byte	0x04, 0x36
        /*0082*/ 	.short	(.L_23 - .L_22)
.L_22:
        /*0084*/ 	.word	0x00000008
.L_23:


//--------------------- .nv.callgraph             --------------------------
	.section	.nv.callgraph,"",@"SHT_CUDA_CALLGRAPH"
	.align	4
	.sectionentsize	8
	.align		4
        /*0000*/ 	.word	0x00000000
	.align		4
        /*0004*/ 	.word	0xffffffff
	.align		4
        /*0008*/ 	.word	0x00000000
	.align		4
        /*000c*/ 	.word	0xfffffffe
	.align		4
        /*0010*/ 	.word	0x00000000
	.align		4
        /*0014*/ 	.word	0xfffffffd
	.align		4
        /*0018*/ 	.word	0x00000000
	.align		4
        /*001c*/ 	.word	0xfffffffc


//--------------------- .text.default_function_kernel --------------------------
	.section	.text.default_function_kernel,"ax",@progbits
	.align	128
        .global         default_function_kernel
        .type           default_function_kernel,@function
        .size           default_function_kernel,(.L_x_1 - default_function_kernel)
        .other          default_function_kernel,@"STO_CUDA_ENTRY STV_DEFAULT"
default_function_kernel:
.text.default_function_kernel:
[----:B------:R-:W-:Y:S08]  /*0000*/  LDC R1, c[0x0][0x37c] ;  /* 0x0000df00ff017b82 */ /* 0x000ff00000000800 */
[----:B------:R-:W0:Y:S01]  /*0010*/  S2UR UR6, SR_CTAID.X ;  /* 0x00000000000679c3 */ /* 0x000e220000002500 */
[----:B------:R-:W1:Y:S01]  /*0020*/  S2R R11, SR_TID.X ;  /* 0x00000000000b7919 */ /* 0x000e620000002100 */
[----:B------:R-:W2:Y:S06]  /*0030*/  LDCU.64 UR8, c[0x0][0x358] ;  /* 0x00006b00ff0877ac */ /* 0x000eac0008000a00 */
[----:B------:R-:W3:Y:S08]  /*0040*/  LDC.64 R2, c[0x0][0x398] ;  /* 0x0000e600ff027b82 */ /* 0x000ef00000000a00 */
[----:B------:R-:W4:Y:S01]  /*0050*/  LDC.64 R4, c[0x0][0x380] ;  /* 0x0000e000ff047b82 */ /* 0x000f220000000a00 */
[----:B0-----:R-:W-:-:S07]  /*0060*/  UIMAD.WIDE.U32 UR4, UR6, 0x66666667, URZ ;  /* 0x66666667060478a5 */ /* 0x001fce000f8e00ff */
[----:B------:R-:W0:Y:S01]  /*0070*/  LDC.64 R6, c[0x0][0x390] ;  /* 0x0000e400ff067b82 */ /* 0x000e220000000a00 */
[----:B------:R-:W-:Y:S02]  /*0080*/  USHF.L.U32 UR4, UR6, 0x4, URZ ;  /* 0x0000000406047899 */ /* 0x000fe400080006ff */
[----:B------:R-:W-:-:S04]  /*0090*/  USHF.R.U32.HI UR5, URZ, 0x1, UR5 ;  /* 0x00000001ff057899 */ /* 0x000fc80008011605 */
[----:B------:R-:W-:-:S04]  /*00a0*/  UIMAD UR5, UR5, -0x5, UR6 ;  /* 0xfffffffb050578a4 */ /* 0x000fc8000f8e0206 */
[----:B------:R-:W-:-:S06]  /*00b0*/  USHF.L.U32 UR5, UR5, 0x4, URZ ;  /* 0x0000000405057899 */ /* 0x000fcc00080006ff */
[C---:B-1----:R-:W-:Y:S02]  /*00c0*/  LOP3.LUT R0, R11.reuse, UR5, RZ, 0xfc, !PT ;  /* 0x000000050b007c12 */ /* 0x042fe4000f8efcff */
[----:B------:R-:W-:Y:S02]  /*00d0*/  LOP3.LUT R11, R11, UR4, RZ, 0xfc, !PT ;  /* 0x000000040b0b7c12 */ /* 0x000fe4000f8efcff */
[----:B------:R-:W-:-:S03]  /*00e0*/  PRMT R0, R0, 0x9910, RZ ;  /* 0x0000991000007816 */ /* 0x000fc600000000ff */
[----:B---3--:R-:W-:-:S04]  /*00f0*/  IMAD.WIDE.U32 R2, R11, 0x4, R2 ;  /* 0x000000040b027825 */ /* 0x008fc800078e0002 */
[----:B------:R-:W-:Y:S02]  /*0100*/  IMAD R0, R0, 0x67, RZ ;  /* 0x0000006700007824 */ /* 0x000fe400078e02ff */
[----:B--2---:R-:W2:Y:S03]  /*0110*/  LDG.E.CONSTANT R2, desc[UR8][R2.64] ;  /* 0x0000000802027981 */ /* 0x004ea6000c1e9900 */
[----:B------:R-:W-:-:S04]  /*0120*/  LOP3.LUT R0, R0, 0xffff, RZ, 0xc0, !PT ;  /* 0x0000ffff00007812 */ /* 0x000fc800078ec0ff */
[----:B------:R-:W-:-:S04]  /*0130*/  SHF.R.U32.HI R0, RZ, 0x9, R0 ;  /* 0x00000009ff007819 */ /* 0x000fc80000011600 */
[----:B------:R-:W-:-:S05]  /*0140*/  LOP3.LUT R9, R0, 0xffff, RZ, 0xc0, !PT ;  /* 0x0000ffff00097812 */ /* 0x000fca00078ec0ff */
[----:B----4-:R-:W-:-:S04]  /*0150*/  IMAD.WIDE.U32 R4, R9, 0x4, R4 ;  /* 0x0000000409047825 */ /* 0x010fc800078e0004 */
[----:B0-----:R-:W-:Y:S02]  /*0160*/  IMAD.WIDE.U32 R6, R9, 0x4, R6 ;  /* 0x0000000409067825 */ /* 0x001fe400078e0006 */
[----:B------:R-:W2:Y:S01]  /*0170*/  LDG.E.CONSTANT R5, desc[UR8][R4.64] ;  /* 0x0000000804057981 */ /* 0x000ea2000c1e9900 */
[----:B------:R-:W0:Y:S03]  /*0180*/  LDC.64 R8, c[0x0][0x388] ;  /* 0x0000e200ff087b82 */ /* 0x000e260000000a00 */
[----:B------:R-:W2:Y:S01]  /*0190*/  LDG.E.CONSTANT R7, desc[UR8][R6.64] ;  /* 0x0000000806077981 */ /* 0x000ea2000c1e9900 */
[----:B0-----:R-:W-:-:S04]  /*01a0*/  IMAD.WIDE.U32 R8, R11, 0x4, R8 ;  /* 0x000000040b087825 */ /* 0x001fc800078e0008 */
[----:B--2---:R-:W-:-:S05]  /*01b0*/  FFMA R11, R2, R5, R7 ;  /* 0x00000005020b7223 */ /* 0x004fca0000000007 */
[----:B------:R-:W-:Y:S01]  /*01c0*/  STG.E desc[UR8][R8.64], R11 ;  /* 0x0000000b08007986 */ /* 0x000fe2000c101908 */
[----:B------:R-:W-:Y:S05]  /*01d0*/  EXIT ;  /* 0x000000000000794d */ /* 0x000fea0003800000 */
.L_x_0:
[----:B------:R-:W-:-:S00]  /*01e0*/  BRA `(.L_x_0) ;  /* 0xfffffffc00fc7947 */ /* 0x000fc0000383ffff */
[----:B------:R-:W-:-:S00]  /*01f0*/  NOP ;  /* 0x0000000000007918 */ /* 0x000fc00000000000 */
        /* <DEDUP_REMOVED lines=8> */
.L_x_1:


//--------------------- .nv.shared.reserved.0     --------------------------
	.section	.nv.shared.reserved.0,"aw",@nobits
	.weak		__nv_reservedSMEM_offset_0_alias
	.size		__nv_reservedSMEM_offset_0_alias, 0, 64
	.other		__nv_reservedSMEM_offset_0_alias,@"STO_CUDA_RESERVED_SHARED STV_DEFAULT"
__nv_reservedSMEM_offset_0_alias:
	.zero		0
	.zero		64


//--------------------- .nv.constant0.default_function_kernel --------------------------
	.section	.nv.constant0.default_function_kernel,"a",@progbits
	.sectionflags	@""
	.align	4
.nv.constant0.default_function_kernel:
	.zero		928


//--------------------- SYMBOLS --------------------------

	.type		.nv.reservedSmem.offset0,@object
	.size		.nv.reservedSmem.offset0,0x4
